//
// Generated by NVIDIA NVVM Compiler
//
// Compiler Build ID: CL-36424714
// Cuda compilation tools, release 13.0, V13.0.88
// Based on NVVM 20.0.0
//

.version 9.0
.target sm_100
.address_size 64

	// .globl	_Z11dot_productPfS_S_

.visible .entry _Z11dot_productPfS_S_(
	.param .u64 .ptr .align 1 _Z11dot_productPfS_S__param_0,
	.param .u64 .ptr .align 1 _Z11dot_productPfS_S__param_1,
	.param .u64 .ptr .align 1 _Z11dot_productPfS_S__param_2
)
{
	.reg .b32 	%r<2>;
	.reg .b32 	%f<4>;
	.reg .b64 	%rd<11>;

	ld.param.u64 	%rd1, [_Z11dot_productPfS_S__param_0];
	ld.param.u64 	%rd2, [_Z11dot_productPfS_S__param_1];
	ld.param.u64 	%rd3, [_Z11dot_productPfS_S__param_2];
	cvta.to.global.u64 	%rd4, %rd3;
	cvta.to.global.u64 	%rd5, %rd2;
	cvta.to.global.u64 	%rd6, %rd1;
	mov.u32 	%r1, %tid.x;
	mul.wide.u32 	%rd7, %r1, 4;
	add.s64 	%rd8, %rd6, %rd7;
	ld.global.f32 	%f1, [%rd8];
	add.s64 	%rd9, %rd5, %rd7;
	ld.global.f32 	%f2, [%rd9];
	mul.f32 	%f3, %f1, %f2;
	add.s64 	%rd10, %rd4, %rd7;
	st.global.f32 	[%rd10], %f3;
	ret;

}


// ===== COMPILED SASS (sm_100) =====

	.target	sm_100

	.elftype	@"ET_EXEC"


//--------------------- .note.nv.tkinfo           --------------------------
	.section	.note.nv.tkinfo,"",@"SHT_NOTE"
	.sectionflags	@"SHF_NOTE_NV_TKINFO"
	.tkinfo
        /*0018*/ 	.word	0x00000002
        /*0030*/ 	.string	""
        /*0030*/ 	.string	"ptxas"
        /*0030*/ 	.string	"Cuda compilation tools, release 13.0, V13.0.88"
        /*0030*/ 	.string	"Build cuda_13.0.r13.0/compiler.36424714_0"
        /*0030*/ 	.string	"-arch sm_100 -m 64 "



//--------------------- .note.nv.cuinfo           --------------------------
	.section	.note.nv.cuinfo,"",@"SHT_NOTE"
	.sectionflags	@"SHF_NOTE_NV_CUINFO"
        /*0018*/ 	.short	0x0002
        /*001a*/ 	.short	0x0064
        /*001c*/ 	.short	0x0082
	.zero		2


//--------------------- .nv.info                  --------------------------
	.section	.nv.info,"",@"SHT_CUDA_INFO"
	.align	4


	//----- nvinfo : EIATTR_REGCOUNT
	.align		4
        /*0000*/ 	.byte	0x04, 0x2f
        /*0002*/ 	.short	(.L_1 - .L_0)
	.align		4
.L_0:
        /*0004*/ 	.word	index@(_Z11dot_productPfS_S_)
        /*0008*/ 	.word	0x0000000c


	//----- nvinfo : EIATTR_FRAME_SIZE
	.align		4
.L_1:
        /*000c*/ 	.byte	0x04, 0x11
        /*000e*/ 	.short	(.L_3 - .L_2)
	.align		4
.L_2:
        /*0010*/ 	.word	index@(_Z11dot_productPfS_S_)
        /*0014*/ 	.word	0x00000000


	//----- nvinfo : EIATTR_MIN_STACK_SIZE
	.align		4
.L_3:
        /*0018*/ 	.byte	0x04, 0x12
        /*001a*/ 	.short	(.L_5 - .L_4)
	.align		4
.L_4:
        /*001c*/ 	.word	index@(_Z11dot_productPfS_S_)
        /*0020*/ 	.word	0x00000000
.L_5:


//--------------------- .nv.compat                --------------------------
	.section	.nv.compat,"",@"SHT_CUDA_COMPAT_INFO"
	.align	4
        /*0000*/ 	.byte	0x02, 0x09, 0x00, 0x00, 0x02, 0x02, 0x01, 0x00, 0x02, 0x05, 0x05, 0x00, 0x03, 0x07, 0x01, 0x01
        /*0010*/ 	.byte	0x02, 0x03, 0x00, 0x00, 0x02, 0x06, 0x01, 0x00, 0x04, 0x0b, 0x08, 0x00, 0x09, 0x00, 0x00, 0x00
        /*0020*/ 	.byte	0x00, 0x00, 0x00, 0x00


//--------------------- .nv.info._Z11dot_productPfS_S_ --------------------------
	.section	.nv.info._Z11dot_productPfS_S_,"",@"SHT_CUDA_INFO"
	.sectionflags	@""
	.align	4


	//----- nvinfo : EIATTR_CUDA_API_VERSION
	.align		4
        /*0000*/ 	.byte	0x04, 0x37
        /*0002*/ 	.short	(.L_7 - .L_6)
.L_6:
        /*0004*/ 	.word	0x00000082


	//----- nvinfo : EIATTR_KPARAM_INFO
	.align		4
.L_7:
        /*0008*/ 	.byte	0x04, 0x17
        /*000a*/ 	.short	(.L_9 - .L_8)
.L_8:
        /*000c*/ 	.word	0x00000000
        /*0010*/ 	.short	0x0002
        /*0012*/ 	.short	0x0010
        /*0014*/ 	.byte	0x00, 0xf5, 0x21, 0x00


	//----- nvinfo : EIATTR_KPARAM_INFO
	.align		4
.L_9:
        /*0018*/ 	.byte	0x04, 0x17
        /*001a*/ 	.short	(.L_11 - .L_10)
.L_10:
        /*001c*/ 	.word	0x00000000
        /*0020*/ 	.short	0x0001
        /*0022*/ 	.short	0x0008
        /*0024*/ 	.byte	0x00, 0xf5, 0x21, 0x00


	//----- nvinfo : EIATTR_KPARAM_INFO
	.align		4
.L_11:
        /*0028*/ 	.byte	0x04, 0x17
        /*002a*/ 	.short	(.L_13 - .L_12)
.L_12:
        /*002c*/ 	.word	0x00000000
        /*0030*/ 	.short	0x0000
        /*0032*/ 	.short	0x0000
        /*0034*/ 	.byte	0x00, 0xf5, 0x21, 0x00


	//----- nvinfo : EIATTR_SPARSE_MMA_MASK
	.align		4
.L_13:
        /*0038*/ 	.byte	0x03, 0x50
        /*003a*/ 	.short	0x0000


	//----- nvinfo : EIATTR_MAXREG_COUNT
	.align		4
        /*003c*/ 	.byte	0x03, 0x1b
        /*003e*/ 	.short	0x00ff


	//----- nvinfo : EIATTR_MERCURY_ISA_VERSION
	.align		4
        /*0040*/ 	.byte	0x03, 0x5f
        /*0042*/ 	.short	0x0101


	//----- nvinfo : EIATTR_VRC_CTA_INIT_COUNT
	.align		4
        /*0044*/ 	.byte	0x02, 0x4a
	.zero		1
	.zero		1


	//----- nvinfo : EIATTR_EXIT_INSTR_OFFSETS
	.align		4
        /*0048*/ 	.byte	0x04, 0x1c
        /*004a*/ 	.short	(.L_15 - .L_14)


	//   ....[0]....
.L_14:
        /*004c*/ 	.word	0x000000d0


	//----- nvinfo : EIATTR_CBANK_PARAM_SIZE
	.align		4
.L_15:
        /*0050*/ 	.byte	0x03, 0x19
        /*0052*/ 	.short	0x0018


	//----- nvinfo : EIATTR_PARAM_CBANK
	.align		4
        /*0054*/ 	.byte	0x04, 0x0a
        /*0056*/ 	.short	(.L_17 - .L_16)
	.align		4
.L_16:
        /*0058*/ 	.word	index@(.nv.constant0._Z11dot_productPfS_S_)
        /*005c*/ 	.short	0x0380
        /*005e*/ 	.short	0x0018


	//----- nvinfo : EIATTR_SW_WAR
	.align		4
.L_17:
        /*0060*/ 	.byte	0x04, 0x36
        /*0062*/ 	.short	(.L_19 - .L_18)
.L_18:
        /*0064*/ 	.word	0x00000008
.L_19:


//--------------------- .nv.callgraph             --------------------------
	.section	.nv.callgraph,"",@"SHT_CUDA_CALLGRAPH"
	.align	4
	.sectionentsize	8
	.align		4
        /*0000*/ 	.word	0x00000000
	.align		4
        /*0004*/ 	.word	0xffffffff
	.align		4
        /*0008*/ 	.word	0x00000000
	.align		4
        /*000c*/ 	.word	0xfffffffe
	.align		4
        /*0010*/ 	.word	0x00000000
	.align		4
        /*0014*/ 	.word	0xfffffffd
	.align		4
        /*0018*/ 	.word	0x00000000
	.align		4
        /*001c*/ 	.word	0xfffffffc


//--------------------- .text._Z11dot_productPfS_S_ --------------------------
	.section	.text._Z11dot_productPfS_S_,"ax",@progbits
	.align	128
        .global         _Z11dot_productPfS_S_
        .type           _Z11dot_productPfS_S_,@function
        .size           _Z11dot_productPfS_S_,(.L_x_1 - _Z11dot_productPfS_S_)
        .other          _Z11dot_productPfS_S_,@"STO_CUDA_ENTRY STV_DEFAULT"
_Z11dot_productPfS_S_:
.text._Z11dot_productPfS_S_:
[----:B------:R-:W-:Y:S01]  /*0000*/  LDC R1, c[0x0][0x37c] ;  /* 0x0000df00ff017b82 */ /* 0x000fe20000000800 */
[----:B------:R-:W0:Y:S07]  /*0010*/  S2R R9, SR_TID.X ;  /* 0x0000000000097919 */ /* 0x000e2e0000002100 */
[----:B------:R-:W0:Y:S01]  /*0020*/  LDC.64 R2, c[0x0][0x380] ;  /* 0x0000e000ff027b82 */ /* 0x000e220000000a00 */
[----:B------:R-:W1:Y:S07]  /*0030*/  LDCU.64 UR4, c[0x0][0x358] ;  /* 0x00006b00ff0477ac */ /* 0x000e6e0008000a00 */
[----:B------:R-:W2:Y:S08]  /*0040*/  LDC.64 R4, c[0x0][0x388] ;  /* 0x0000e200ff047b82 */ /* 0x000eb00000000a00 */
[----:B------:R-:W3:Y:S01]  /*0050*/  LDC.64 R6, c[0x0][0x390] ;  /* 0x0000e400ff067b82 */ /* 0x000ee20000000a00 */
[----:B0-----:R-:W-:-:S04]  /*0060*/  IMAD.WIDE.U32 R2, R9, 0x4, R2 ;  /* 0x0000000409027825 */ /* 0x001fc800078e0002 */
[C---:B--2---:R-:W-:Y:S02]  /*0070*/  IMAD.WIDE.U32 R4, R9.reuse, 0x4, R4 ;  /* 0x0000000409047825 */ /* 0x044fe400078e0004 */
[----:B-1----:R-:W2:Y:S04]  /*0080*/  LDG.E R2, desc[UR4][R2.64] ;  /* 0x0000000402027981 */ /* 0x002ea8000c1e1900 */
[----:B------:R-:W2:Y:S01]  /*0090*/  LDG.E R5, desc[UR4][R4.64] ;  /* 0x0000000404057981 */ /* 0x000ea2000c1e1900 */
[----:B---3--:R-:W-:-:S04]  /*00a0*/  IMAD.WIDE.U32 R6, R9, 0x4, R6 ;  /* 0x0000000409067825 */ /* 0x008fc800078e0006 */
[----:B--2---:R-:W-:-:S05]  /*00b0*/  FMUL R9, R2, R5 ;  /* 0x0000000502097220 */ /* 0x004fca0000400000 */
[----:B------:R-:W-:Y:S01]  /*00c0*/  STG.E desc[UR4][R6.64], R9 ;  /* 0x0000000906007986 */ /* 0x000fe2000c101904 */
[----:B------:R-:W-:Y:S05]  /*00d0*/  EXIT ;  /* 0x000000000000794d */ /* 0x000fea0003800000 */
.L_x_0:
[----:B------:R-:W-:-:S00]  /*00e0*/  BRA `(.L_x_0) ;  /* 0xfffffffc00fc7947 */ /* 0x000fc0000383ffff */
[----:B------:R-:W-:-:S00]  /*00f0*/  NOP ;  /* 0x0000000000007918 */ /* 0x000fc00000000000 */
        /* <DEDUP_REMOVED lines=8> */
.L_x_1:


//--------------------- .nv.shared.reserved.0     --------------------------
	.section	.nv.shared.reserved.0,"aw",@nobits
	.weak		__nv_reservedSMEM_offset_0_alias
	.size		__nv_reservedSMEM_offset_0_alias, 0, 64
	.other		__nv_reservedSMEM_offset_0_alias,@"STO_CUDA_RESERVED_SHARED STV_DEFAULT"
__nv_reservedSMEM_offset_0_alias:
	.zero		0
	.zero		64


//--------------------- .nv.constant0._Z11dot_productPfS_S_ --------------------------
	.section	.nv.constant0._Z11dot_productPfS_S_,"a",@progbits
	.sectionflags	@""
	.align	4
.nv.constant0._Z11dot_productPfS_S_:
	.zero		920


//--------------------- SYMBOLS --------------------------

	.type		.nv.reservedSmem.offset0,@object
	.size		.nv.reservedSmem.offset0,0x4
